







.version 7.0
.target sm_61
.address_size 64


.const .align 4 .b8 ck[16384];

.visible .entry _Z17ComputePhiMag_GPUPfS_S_i(
.param .u64 _Z17ComputePhiMag_GPUPfS_S_i_param_0,
.param .u64 _Z17ComputePhiMag_GPUPfS_S_i_param_1,
.param .u64 _Z17ComputePhiMag_GPUPfS_S_i_param_2,
.param .u32 _Z17ComputePhiMag_GPUPfS_S_i_param_3
)
{
.reg .pred %p<2>;
.reg .f32 %f<5>;
.reg .b32 %r<6>;
.reg .b64 %rd<11>;


ld.param.u64 %rd1, [_Z17ComputePhiMag_GPUPfS_S_i_param_0];
ld.param.u64 %rd2, [_Z17ComputePhiMag_GPUPfS_S_i_param_1];
ld.param.u64 %rd3, [_Z17ComputePhiMag_GPUPfS_S_i_param_2];
ld.param.u32 %r2, [_Z17ComputePhiMag_GPUPfS_S_i_param_3];
mov.u32 %r3, %ctaid.x;
shl.b32 %r4, %r3, 9;
mov.u32 %r5, %tid.x;
add.s32 %r1, %r4, %r5;
setp.ge.s32	%p1, %r1, %r2;
@%p1 bra BB0_2;

cvta.to.global.u64 %rd4, %rd1;
mul.wide.s32 %rd5, %r1, 4;
add.s64 %rd6, %rd4, %rd5;
cvta.to.global.u64 %rd7, %rd2;
add.s64 %rd8, %rd7, %rd5;
ld.global.f32 %f1, [%rd6];
ld.global.f32 %f2, [%rd8];
mul.ftz.f32 %f3, %f2, %f2;
fma.rn.ftz.f32 %f4, %f1, %f1, %f3;
cvta.to.global.u64 %rd9, %rd3;
add.s64 %rd10, %rd9, %rd5;
st.global.f32 [%rd10], %f4;

BB0_2:
ret;
}


.visible .entry _Z12ComputeQ_GPUiiPfS_S_S_S_(
.param .u32 _Z12ComputeQ_GPUiiPfS_S_S_S__param_0,
.param .u32 _Z12ComputeQ_GPUiiPfS_S_S_S__param_1,
.param .u64 _Z12ComputeQ_GPUiiPfS_S_S_S__param_2,
.param .u64 _Z12ComputeQ_GPUiiPfS_S_S_S__param_3,
.param .u64 _Z12ComputeQ_GPUiiPfS_S_S_S__param_4,
.param .u64 _Z12ComputeQ_GPUiiPfS_S_S_S__param_5,
.param .u64 _Z12ComputeQ_GPUiiPfS_S_S_S__param_6
)
{
.reg .pred %p<6>;
.reg .f32 %f<54>;
.reg .b32 %r<25>;
.reg .b64 %rd<25>;


ld.param.u32 %r8, [_Z12ComputeQ_GPUiiPfS_S_S_S__param_0];
ld.param.u32 %r21, [_Z12ComputeQ_GPUiiPfS_S_S_S__param_1];
ld.param.u64 %rd3, [_Z12ComputeQ_GPUiiPfS_S_S_S__param_2];
ld.param.u64 %rd4, [_Z12ComputeQ_GPUiiPfS_S_S_S__param_3];
ld.param.u64 %rd5, [_Z12ComputeQ_GPUiiPfS_S_S_S__param_4];
ld.param.u64 %rd1, [_Z12ComputeQ_GPUiiPfS_S_S_S__param_5];
ld.param.u64 %rd2, [_Z12ComputeQ_GPUiiPfS_S_S_S__param_6];
cvta.to.global.u64 %rd6, %rd2;
mov.u32 %r11, %ctaid.x;
shl.b32 %r12, %r11, 8;
mov.u32 %r13, %tid.x;
add.s32 %r14, %r12, %r13;
cvta.to.global.u64 %rd7, %rd3;
mul.wide.s32 %rd8, %r14, 4;
add.s64 %rd9, %rd7, %rd8;
ld.global.f32 %f1, [%rd9];
cvta.to.global.u64 %rd10, %rd4;
add.s64 %rd11, %rd10, %rd8;
ld.global.f32 %f2, [%rd11];
cvta.to.global.u64 %rd12, %rd5;
add.s64 %rd13, %rd12, %rd8;
ld.global.f32 %f3, [%rd13];
cvta.to.global.u64 %rd14, %rd1;
add.s64 %rd15, %rd14, %rd8;
ld.global.f32 %f53, [%rd15];
add.s64 %rd16, %rd6, %rd8;
ld.global.f32 %f52, [%rd16];
and.b32 %r15, %r8, 1;
setp.eq.b32	%p1, %r15, 1;
mov.u32 %r22, 0;
@!%p1 bra BB1_2;
bra.uni BB1_1;

BB1_1:
ld.const.f32 %f16, [ck];
ld.const.f32 %f17, [ck+4];
mul.ftz.f32 %f18, %f2, %f17;
fma.rn.ftz.f32 %f19, %f1, %f16, %f18;
ld.const.f32 %f20, [ck+8];
fma.rn.ftz.f32 %f21, %f3, %f20, %f19;
mul.ftz.f32 %f22, %f21, 0f40C90FDB;
cos.approx.ftz.f32 %f23, %f22;
ld.const.f32 %f24, [ck+12];
fma.rn.ftz.f32 %f53, %f24, %f23, %f53;
sin.approx.ftz.f32 %f25, %f22;
fma.rn.ftz.f32 %f52, %f24, %f25, %f52;
add.s32 %r21, %r21, 1;
mov.u32 %r22, 1;

BB1_2:
setp.ge.s32	%p2, %r21, %r8;
@%p2 bra BB1_4;

BB1_3:
mul.wide.s32 %rd17, %r22, 16;
mov.u64 %rd18, ck;
add.s64 %rd19, %rd18, %rd17;
ld.const.f32 %f26, [%rd19];
ld.const.f32 %f27, [%rd19+4];
mul.ftz.f32 %f28, %f2, %f27;
fma.rn.ftz.f32 %f29, %f1, %f26, %f28;
ld.const.f32 %f30, [%rd19+8];
fma.rn.ftz.f32 %f31, %f3, %f30, %f29;
mul.ftz.f32 %f32, %f31, 0f40C90FDB;
cos.approx.ftz.f32 %f33, %f32;
ld.const.f32 %f34, [%rd19+12];
fma.rn.ftz.f32 %f35, %f34, %f33, %f53;
sin.approx.ftz.f32 %f36, %f32;
fma.rn.ftz.f32 %f37, %f34, %f36, %f52;
ld.const.f32 %f38, [%rd19+16];
ld.const.f32 %f39, [%rd19+20];
mul.ftz.f32 %f40, %f2, %f39;
fma.rn.ftz.f32 %f41, %f1, %f38, %f40;
ld.const.f32 %f42, [%rd19+24];
fma.rn.ftz.f32 %f43, %f3, %f42, %f41;
mul.ftz.f32 %f44, %f43, 0f40C90FDB;
cos.approx.ftz.f32 %f45, %f44;
ld.const.f32 %f46, [%rd19+28];
fma.rn.ftz.f32 %f53, %f46, %f45, %f35;
sin.approx.ftz.f32 %f47, %f44;
fma.rn.ftz.f32 %f52, %f46, %f47, %f37;
add.s32 %r22, %r22, 2;
setp.lt.s32	%p3, %r22, 1024;
add.s32 %r21, %r21, 2;
setp.lt.s32	%p4, %r21, %r8;
and.pred %p5, %p3, %p4;
@%p5 bra BB1_3;

BB1_4:
st.global.f32 [%rd15], %f53;
st.global.f32 [%rd16], %f52;
ret;
}




// ===== COMPILED SASS (sm_100) =====

	.target	sm_100

	.elftype	@"ET_EXEC"


//--------------------- .note.nv.tkinfo           --------------------------
	.section	.note.nv.tkinfo,"",@"SHT_NOTE"
	.sectionflags	@"SHF_NOTE_NV_TKINFO"
	.tkinfo
        /*0018*/ 	.word	0x00000002
        /*0030*/ 	.string	""
        /*0030*/ 	.string	"ptxas"
        /*0030*/ 	.string	"Cuda compilation tools, release 13.0, V13.0.88"
        /*0030*/ 	.string	"Build cuda_13.0.r13.0/compiler.36424714_0"
        /*0030*/ 	.string	"-arch sm_100 "



//--------------------- .note.nv.cuinfo           --------------------------
	.section	.note.nv.cuinfo,"",@"SHT_NOTE"
	.sectionflags	@"SHF_NOTE_NV_CUINFO"
        /*0018*/ 	.short	0x0002
        /*001a*/ 	.short	0x003d
        /*001c*/ 	.short	0x0082
	.zero		2


//--------------------- .nv.info                  --------------------------
	.section	.nv.info,"",@"SHT_CUDA_INFO"
	.align	4


	//----- nvinfo : EIATTR_REGCOUNT
	.align		4
        /*0000*/ 	.byte	0x04, 0x2f
        /*0002*/ 	.short	(.L_2 - .L_1)
	.align		4
.L_1:
        /*0004*/ 	.word	index@(_Z17ComputePhiMag_GPUPfS_S_i)
        /*0008*/ 	.word	0x0000000e


	//----- nvinfo : EIATTR_FRAME_SIZE
	.align		4
.L_2:
        /*000c*/ 	.byte	0x04, 0x11
        /*000e*/ 	.short	(.L_4 - .L_3)
	.align		4
.L_3:
        /*0010*/ 	.word	index@(_Z17ComputePhiMag_GPUPfS_S_i)
        /*0014*/ 	.word	0x00000000


	//----- nvinfo : EIATTR_REGCOUNT
	.align		4
.L_4:
        /*0018*/ 	.byte	0x04, 0x2f
        /*001a*/ 	.short	(.L_6 - .L_5)
	.align		4
.L_5:
        /*001c*/ 	.word	index@(_Z12ComputeQ_GPUiiPfS_S_S_S_)
        /*0020*/ 	.word	0x00000019


	//----- nvinfo : EIATTR_FRAME_SIZE
	.align		4
.L_6:
        /*0024*/ 	.byte	0x04, 0x11
        /*0026*/ 	.short	(.L_8 - .L_7)
	.align		4
.L_7:
        /*0028*/ 	.word	index@(_Z12ComputeQ_GPUiiPfS_S_S_S_)
        /*002c*/ 	.word	0x00000000


	//----- nvinfo : EIATTR_MIN_STACK_SIZE
	.align		4
.L_8:
        /*0030*/ 	.byte	0x04, 0x12
        /*0032*/ 	.short	(.L_10 - .L_9)
	.align		4
.L_9:
        /*0034*/ 	.word	index@(_Z12ComputeQ_GPUiiPfS_S_S_S_)
        /*0038*/ 	.word	0x00000000


	//----- nvinfo : EIATTR_MIN_STACK_SIZE
	.align		4
.L_10:
        /*003c*/ 	.byte	0x04, 0x12
        /*003e*/ 	.short	(.L_12 - .L_11)
	.align		4
.L_11:
        /*0040*/ 	.word	index@(_Z17ComputePhiMag_GPUPfS_S_i)
        /*0044*/ 	.word	0x00000000
.L_12:


//--------------------- .nv.compat                --------------------------
	.section	.nv.compat,"",@"SHT_CUDA_COMPAT_INFO"
	.align	4
        /*0000*/ 	.byte	0x02, 0x09, 0x00, 0x00, 0x02, 0x02, 0x01, 0x00, 0x02, 0x05, 0x05, 0x00, 0x03, 0x07, 0x01, 0x01
        /*0010*/ 	.byte	0x02, 0x03, 0x00, 0x00, 0x02, 0x06, 0x01, 0x00, 0x04, 0x0b, 0x08, 0x00, 0x09, 0x00, 0x00, 0x00
        /*0020*/ 	.byte	0x00, 0x00, 0x00, 0x00


//--------------------- .nv.info._Z12ComputeQ_GPUiiPfS_S_S_S_ --------------------------
	.section	.nv.info._Z12ComputeQ_GPUiiPfS_S_S_S_,"",@"SHT_CUDA_INFO"
	.sectionflags	@""
	.align	4


	//----- nvinfo : EIATTR_CUDA_API_VERSION
	.align		4
        /*0000*/ 	.byte	0x04, 0x37
        /*0002*/ 	.short	(.L_14 - .L_13)
.L_13:
        /*0004*/ 	.word	0x00000082


	//----- nvinfo : EIATTR_KPARAM_INFO
	.align		4
.L_14:
        /*0008*/ 	.byte	0x04, 0x17
        /*000a*/ 	.short	(.L_16 - .L_15)
.L_15:
        /*000c*/ 	.word	0x00000000
        /*0010*/ 	.short	0x0006
        /*0012*/ 	.short	0x0028
        /*0014*/ 	.byte	0x00, 0xf0, 0x21, 0x00


	//----- nvinfo : EIATTR_KPARAM_INFO
	.align		4
.L_16:
        /*0018*/ 	.byte	0x04, 0x17
        /*001a*/ 	.short	(.L_18 - .L_17)
.L_17:
        /*001c*/ 	.word	0x00000000
        /*0020*/ 	.short	0x0005
        /*0022*/ 	.short	0x0020
        /*0024*/ 	.byte	0x00, 0xf0, 0x21, 0x00


	//----- nvinfo : EIATTR_KPARAM_INFO
	.align		4
.L_18:
        /*0028*/ 	.byte	0x04, 0x17
        /*002a*/ 	.short	(.L_20 - .L_19)
.L_19:
        /*002c*/ 	.word	0x00000000
        /*0030*/ 	.short	0x0004
        /*0032*/ 	.short	0x0018
        /*0034*/ 	.byte	0x00, 0xf0, 0x21, 0x00


	//----- nvinfo : EIATTR_KPARAM_INFO
	.align		4
.L_20:
        /*0038*/ 	.byte	0x04, 0x17
        /*003a*/ 	.short	(.L_22 - .L_21)
.L_21:
        /*003c*/ 	.word	0x00000000
        /*0040*/ 	.short	0x0003
        /*0042*/ 	.short	0x0010
        /*0044*/ 	.byte	0x00, 0xf0, 0x21, 0x00


	//----- nvinfo : EIATTR_KPARAM_INFO
	.align		4
.L_22:
        /*0048*/ 	.byte	0x04, 0x17
        /*004a*/ 	.short	(.L_24 - .L_23)
.L_23:
        /*004c*/ 	.word	0x00000000
        /*0050*/ 	.short	0x0002
        /*0052*/ 	.short	0x0008
        /*0054*/ 	.byte	0x00, 0xf0, 0x21, 0x00


	//----- nvinfo : EIATTR_KPARAM_INFO
	.align		4
.L_24:
        /*0058*/ 	.byte	0x04, 0x17
        /*005a*/ 	.short	(.L_26 - .L_25)
.L_25:
        /*005c*/ 	.word	0x00000000
        /*0060*/ 	.short	0x0001
        /*0062*/ 	.short	0x0004
        /*0064*/ 	.byte	0x00, 0xf0, 0x11, 0x00


	//----- nvinfo : EIATTR_KPARAM_INFO
	.align		4
.L_26:
        /*0068*/ 	.byte	0x04, 0x17
        /*006a*/ 	.short	(.L_28 - .L_27)
.L_27:
        /*006c*/ 	.word	0x00000000
        /*0070*/ 	.short	0x0000
        /*0072*/ 	.short	0x0000
        /*0074*/ 	.byte	0x00, 0xf0, 0x11, 0x00


	//----- nvinfo : EIATTR_SPARSE_MMA_MASK
	.align		4
.L_28:
        /*0078*/ 	.byte	0x03, 0x50
        /*007a*/ 	.short	0x0000


	//----- nvinfo : EIATTR_MAXREG_COUNT
	.align		4
        /*007c*/ 	.byte	0x03, 0x1b
        /*007e*/ 	.short	0x00ff


	//----- nvinfo : EIATTR_MERCURY_ISA_VERSION
	.align		4
        /*0080*/ 	.byte	0x03, 0x5f
        /*0082*/ 	.short	0x0101


	//----- nvinfo : EIATTR_VRC_CTA_INIT_COUNT
	.align		4
        /*0084*/ 	.byte	0x02, 0x4a
	.zero		1
	.zero		1


	//----- nvinfo : EIATTR_EXIT_INSTR_OFFSETS
	.align		4
        /*0088*/ 	.byte	0x04, 0x1c
        /*008a*/ 	.short	(.L_30 - .L_29)


	//   ....[0]....
.L_29:
        /*008c*/ 	.word	0x00000480


	//----- nvinfo : EIATTR_CBANK_PARAM_SIZE
	.align		4
.L_30:
        /*0090*/ 	.byte	0x03, 0x19
        /*0092*/ 	.short	0x0030


	//----- nvinfo : EIATTR_PARAM_CBANK
	.align		4
        /*0094*/ 	.byte	0x04, 0x0a
        /*0096*/ 	.short	(.L_32 - .L_31)
	.align		4
.L_31:
        /*0098*/ 	.word	index@(.nv.constant0._Z12ComputeQ_GPUiiPfS_S_S_S_)
        /*009c*/ 	.short	0x0380
        /*009e*/ 	.short	0x0030


	//----- nvinfo : EIATTR_SW_WAR
	.align		4
.L_32:
        /*00a0*/ 	.byte	0x04, 0x36
        /*00a2*/ 	.short	(.L_34 - .L_33)
.L_33:
        /*00a4*/ 	.word	0x00000008
.L_34:


//--------------------- .nv.info._Z17ComputePhiMag_GPUPfS_S_i --------------------------
	.section	.nv.info._Z17ComputePhiMag_GPUPfS_S_i,"",@"SHT_CUDA_INFO"
	.sectionflags	@""
	.align	4


	//----- nvinfo : EIATTR_CUDA_API_VERSION
	.align		4
        /*0000*/ 	.byte	0x04, 0x37
        /*0002*/ 	.short	(.L_36 - .L_35)
.L_35:
        /*0004*/ 	.word	0x00000082


	//----- nvinfo : EIATTR_KPARAM_INFO
	.align		4
.L_36:
        /*0008*/ 	.byte	0x04, 0x17
        /*000a*/ 	.short	(.L_38 - .L_37)
.L_37:
        /*000c*/ 	.word	0x00000000
        /*0010*/ 	.short	0x0003
        /*0012*/ 	.short	0x0018
        /*0014*/ 	.byte	0x00, 0xf0, 0x11, 0x00


	//----- nvinfo : EIATTR_KPARAM_INFO
	.align		4
.L_38:
        /*0018*/ 	.byte	0x04, 0x17
        /*001a*/ 	.short	(.L_40 - .L_39)
.L_39:
        /*001c*/ 	.word	0x00000000
        /*0020*/ 	.short	0x0002
        /*0022*/ 	.short	0x0010
        /*0024*/ 	.byte	0x00, 0xf0, 0x21, 0x00


	//----- nvinfo : EIATTR_KPARAM_INFO
	.align		4
.L_40:
        /*0028*/ 	.byte	0x04, 0x17
        /*002a*/ 	.short	(.L_42 - .L_41)
.L_41:
        /*002c*/ 	.word	0x00000000
        /*0030*/ 	.short	0x0001
        /*0032*/ 	.short	0x0008
        /*0034*/ 	.byte	0x00, 0xf0, 0x21, 0x00


	//----- nvinfo : EIATTR_KPARAM_INFO
	.align		4
.L_42:
        /*0038*/ 	.byte	0x04, 0x17
        /*003a*/ 	.short	(.L_44 - .L_43)
.L_43:
        /*003c*/ 	.word	0x00000000
        /*0040*/ 	.short	0x0000
        /*0042*/ 	.short	0x0000
        /*0044*/ 	.byte	0x00, 0xf0, 0x21, 0x00


	//----- nvinfo : EIATTR_SPARSE_MMA_MASK
	.align		4
.L_44:
        /*0048*/ 	.byte	0x03, 0x50
        /*004a*/ 	.short	0x0000


	//----- nvinfo : EIATTR_MAXREG_COUNT
	.align		4
        /*004c*/ 	.byte	0x03, 0x1b
        /*004e*/ 	.short	0x00ff


	//----- nvinfo : EIATTR_MERCURY_ISA_VERSION
	.align		4
        /*0050*/ 	.byte	0x03, 0x5f
        /*0052*/ 	.short	0x0101


	//----- nvinfo : EIATTR_VRC_CTA_INIT_COUNT
	.align		4
        /*0054*/ 	.byte	0x02, 0x4a
	.zero		1
	.zero		1


	//----- nvinfo : EIATTR_EXIT_INSTR_OFFSETS
	.align		4
        /*0058*/ 	.byte	0x04, 0x1c
        /*005a*/ 	.short	(.L_46 - .L_45)


	//   ....[0]....
.L_45:
        /*005c*/ 	.word	0x00000060


	//   ....[1]....
        /*0060*/ 	.word	0x00000130


	//----- nvinfo : EIATTR_CBANK_PARAM_SIZE
	.align		4
.L_46:
        /*0064*/ 	.byte	0x03, 0x19
        /*0066*/ 	.short	0x001c


	//----- nvinfo : EIATTR_PARAM_CBANK
	.align		4
        /*0068*/ 	.byte	0x04, 0x0a
        /*006a*/ 	.short	(.L_48 - .L_47)
	.align		4
.L_47:
        /*006c*/ 	.word	index@(.nv.constant0._Z17ComputePhiMag_GPUPfS_S_i)
        /*0070*/ 	.short	0x0380
        /*0072*/ 	.short	0x001c


	//----- nvinfo : EIATTR_SW_WAR
	.align		4
.L_48:
        /*0074*/ 	.byte	0x04, 0x36
        /*0076*/ 	.short	(.L_50 - .L_49)
.L_49:
        /*0078*/ 	.word	0x00000008
.L_50:


//--------------------- .nv.callgraph             --------------------------
	.section	.nv.callgraph,"",@"SHT_CUDA_CALLGRAPH"
	.align	4
	.sectionentsize	8
	.align		4
        /*0000*/ 	.word	0x00000000
	.align		4
        /*0004*/ 	.word	0xffffffff
	.align		4
        /*0008*/ 	.word	0x00000000
	.align		4
        /*000c*/ 	.word	0xfffffffe
	.align		4
        /*0010*/ 	.word	0x00000000
	.align		4
        /*0014*/ 	.word	0xfffffffd
	.align		4
        /*0018*/ 	.word	0x00000000
	.align		4
        /*001c*/ 	.word	0xfffffffc


//--------------------- .nv.constant3             --------------------------
	.section	.nv.constant3,"a",@progbits
	.align	4
.nv.constant3:
	.type		ck,@object
	.size		ck,(.L_0 - ck)
ck:
	.zero		16384
.L_0:


//--------------------- .text._Z12ComputeQ_GPUiiPfS_S_S_S_ --------------------------
	.section	.text._Z12ComputeQ_GPUiiPfS_S_S_S_,"ax",@progbits
	.align	128
        .global         _Z12ComputeQ_GPUiiPfS_S_S_S_
        .type           _Z12ComputeQ_GPUiiPfS_S_S_S_,@function
        .size           _Z12ComputeQ_GPUiiPfS_S_S_S_,(.L_x_5 - _Z12ComputeQ_GPUiiPfS_S_S_S_)
        .other          _Z12ComputeQ_GPUiiPfS_S_S_S_,@"STO_CUDA_ENTRY STV_DEFAULT"
_Z12ComputeQ_GPUiiPfS_S_S_S_:
.text._Z12ComputeQ_GPUiiPfS_S_S_S_:
[----:B------:R-:W-:Y:S01]  /*0000*/  LDC R1, c[0x0][0x37c] ;  /* 0x0000df00ff017b82 */ /* 0x000fe20000000800 */
[----:B------:R-:W0:Y:S07]  /*0010*/  S2R R7, SR_CTAID.X ;  /* 0x0000000000077919 */ /* 0x000e2e0000002500 */
[----:B------:R-:W1:Y:S01]  /*0020*/  LDC.64 R8, c[0x0][0x388] ;  /* 0x0000e200ff087b82 */ /* 0x000e620000000a00 */
[----:B------:R-:W2:Y:S01]  /*0030*/  LDCU.64 UR6, c[0x0][0x358] ;  /* 0x00006b00ff0677ac */ /* 0x000ea20008000a00 */
[----:B------:R-:W0:Y:S01]  /*0040*/  S2R R0, SR_TID.X ;  /* 0x0000000000007919 */ /* 0x000e220000002100 */
[----:B------:R-:W3:Y:S05]  /*0050*/  LDCU UR5, c[0x0][0x380] ;  /* 0x00007000ff0577ac */ /* 0x000eea0008000800 */
[----:B------:R-:W4:Y:S08]  /*0060*/  LDC.64 R10, c[0x0][0x390] ;  /* 0x0000e400ff0a7b82 */ /* 0x000f300000000a00 */
[----:B------:R-:W2:Y:S08]  /*0070*/  LDC.64 R12, c[0x0][0x398] ;  /* 0x0000e600ff0c7b82 */ /* 0x000eb00000000a00 */
[----:B------:R-:W3:Y:S08]  /*0080*/  LDC.64 R4, c[0x0][0x3a0] ;  /* 0x0000e800ff047b82 */ /* 0x000ef00000000a00 */
[----:B------:R-:W3:Y:S01]  /*0090*/  LDC.64 R2, c[0x0][0x3a8] ;  /* 0x0000ea00ff027b82 */ /* 0x000ee20000000a00 */
[----:B0-----:R-:W-:-:S05]  /*00a0*/  LEA R7, R7, R0, 0x8 ;  /* 0x0000000007077211 */ /* 0x001fca00078e40ff */
[----:B-1----:R-:W-:-:S04]  /*00b0*/  IMAD.WIDE R8, R7, 0x4, R8 ;  /* 0x0000000407087825 */ /* 0x002fc800078e0208 */
[----:B----4-:R-:W-:-:S04]  /*00c0*/  IMAD.WIDE R10, R7, 0x4, R10 ;  /* 0x00000004070a7825 */ /* 0x010fc800078e020a */
[C---:B--2---:R-:W-:Y:S01]  /*00d0*/  IMAD.WIDE R12, R7.reuse, 0x4, R12 ;  /* 0x00000004070c7825 */ /* 0x044fe200078e020c */
[----:B------:R0:W5:Y:S03]  /*00e0*/  LDG.E R0, desc[UR6][R10.64] ;  /* 0x000000060a007981 */ /* 0x000166000c1e1900 */
[C---:B---3--:R-:W-:Y:S01]  /*00f0*/  IMAD.WIDE R4, R7.reuse, 0x4, R4 ;  /* 0x0000000407047825 */ /* 0x048fe200078e0204 */
[----:B------:R0:W5:Y:S03]  /*0100*/  LDG.E R17, desc[UR6][R12.64] ;  /* 0x000000060c117981 */ /* 0x000166000c1e1900 */
[----:B------:R-:W-:Y:S01]  /*0110*/  IMAD.WIDE R2, R7, 0x4, R2 ;  /* 0x0000000407027825 */ /* 0x000fe200078e0202 */
[----:B------:R0:W5:Y:S04]  /*0120*/  LDG.E R16, desc[UR6][R4.64] ;  /* 0x0000000604107981 */ /* 0x000168000c1e1900 */
[----:B------:R0:W5:Y:S04]  /*0130*/  LDG.E R7, desc[UR6][R8.64] ;  /* 0x0000000608077981 */ /* 0x000168000c1e1900 */
[----:B------:R0:W5:Y:S01]  /*0140*/  LDG.E R6, desc[UR6][R2.64] ;  /* 0x0000000602067981 */ /* 0x000162000c1e1900 */
[----:B------:R-:W1:Y:S01]  /*0150*/  LDCU UR8, c[0x0][0x384] ;  /* 0x00007080ff0877ac */ /* 0x000e620008000800 */
[----:B------:R-:W-:-:S04]  /*0160*/  ULOP3.LUT UR4, UR5, 0x1, URZ, 0xc0, !UPT ;  /* 0x0000000105047892 */ /* 0x000fc8000f8ec0ff */
[----:B------:R-:W-:Y:S01]  /*0170*/  UISETP.NE.U32.AND UP0, UPT, UR4, 0x1, UPT ;  /* 0x000000010400788c */ /* 0x000fe2000bf05070 */
[----:B------:R-:W-:Y:S01]  /*0180*/  HFMA2 R18, -RZ, RZ, 0, 0 ;  /* 0x00000000ff127431 */ /* 0x000fe200000001ff */
[----:B-1----:R-:W-:-:S07]  /*0190*/  MOV R19, UR8 ;  /* 0x0000000800137c02 */ /* 0x002fce0008000f00 */
[----:B0-----:R-:W-:Y:S05]  /*01a0*/  BRA.U UP0, `(.L_x_0) ;  /* 0x0000000100347547 */ /* 0x001fea000b800000 */
[----:B------:R-:W0:Y:S01]  /*01b0*/  LDCU.128 UR8, c[0x3][URZ] ;  /* 0x00c00000ff0877ac */ /* 0x000e220008000c00 */
[----:B------:R-:W1:Y:S01]  /*01c0*/  LDC R19, c[0x0][0x384] ;  /* 0x0000e100ff137b82 */ /* 0x000e620000000800 */
[----:B------:R-:W-:Y:S01]  /*01d0*/  MOV R18, 0x1 ;  /* 0x0000000100127802 */ /* 0x000fe20000000f00 */
[----:B0----5:R-:W-:-:S04]  /*01e0*/  FMUL.FTZ R8, R0, UR9 ;  /* 0x0000000900087c20 */ /* 0x021fc80008410000 */
[----:B------:R-:W-:Y:S01]  /*01f0*/  FFMA.FTZ R8, R7, UR8, R8 ;  /* 0x0000000807087c23 */ /* 0x000fe20008010008 */
[----:B-1----:R-:W-:-:S03]  /*0200*/  IADD3 R19, PT, PT, R19, 0x1, RZ ;  /* 0x0000000113137810 */ /* 0x002fc60007ffe0ff */
[----:B------:R-:W-:-:S04]  /*0210*/  FFMA.FTZ R8, R17, UR10, R8 ;  /* 0x0000000a11087c23 */ /* 0x000fc80008010008 */
[----:B------:R-:W-:-:S04]  /*0220*/  FMUL.FTZ R8, R8, 6.2831854820251464844 ;  /* 0x40c90fdb08087820 */ /* 0x000fc80000410000 */
[----:B------:R-:W-:-:S04]  /*0230*/  FMUL.RZ R8, R8, 0.15915493667125701904 ;  /* 0x3e22f98308087820 */ /* 0x000fc8000040c000 */
[----:B------:R-:W0:Y:S08]  /*0240*/  MUFU.COS R9, R8 ;  /* 0x0000000800097308 */ /* 0x000e300000000000 */
[----:B------:R-:W1:Y:S01]  /*0250*/  MUFU.SIN R11, R8 ;  /* 0x00000008000b7308 */ /* 0x000e620000000400 */
[----:B0-----:R-:W-:Y:S01]  /*0260*/  FFMA.FTZ R16, R9, UR11, R16 ;  /* 0x0000000b09107c23 */ /* 0x001fe20008010010 */
[----:B-1----:R-:W-:-:S07]  /*0270*/  FFMA.FTZ R6, R11, UR11, R6 ;  /* 0x0000000b0b067c23 */ /* 0x002fce0008010006 */
.L_x_0:
[----:B------:R-:W-:-:S13]  /*0280*/  ISETP.GE.AND P0, PT, R19, UR5, PT ;  /* 0x0000000513007c0c */ /* 0x000fda000bf06270 */
[----:B------:R-:W-:Y:S05]  /*0290*/  @P0 BRA `(.L_x_1) ;  /* 0x0000000000700947 */ /* 0x000fea0003800000 */
.L_x_2:
[C---:B------:R-:W-:Y:S02]  /*02a0*/  SHF.L.U32 R20, R18.reuse, 0x4, RZ ;  /* 0x0000000412147819 */ /* 0x040fe400000006ff */
[----:B------:R-:W-:Y:S02]  /*02b0*/  IADD3 R19, PT, PT, R19, 0x2, RZ ;  /* 0x0000000213137810 */ /* 0x000fe40007ffe0ff */
[----:B------:R-:W0:Y:S01]  /*02c0*/  LDC.64 R12, c[0x3][R20] ;  /* 0x00c00000140c7b82 */ /* 0x000e220000000a00 */
[----:B------:R-:W-:Y:S02]  /*02d0*/  IADD3 R18, PT, PT, R18, 0x2, RZ ;  /* 0x0000000212127810 */ /* 0x000fe40007ffe0ff */
[----:B------:R-:W-:Y:S02]  /*02e0*/  ISETP.LT.AND P1, PT, R19, UR5, PT ;  /* 0x0000000513007c0c */ /* 0x000fe4000bf21270 */
[----:B------:R-:W-:-:S03]  /*02f0*/  ISETP.GE.AND P0, PT, R18, 0x400, PT ;  /* 0x000004001200780c */ /* 0x000fc60003f06270 */
[----:B------:R-:W1:Y:S08]  /*0300*/  LDC.64 R10, c[0x3][R20+0x8] ;  /* 0x00c00200140a7b82 */ /* 0x000e700000000a00 */
[----:B------:R-:W2:Y:S08]  /*0310*/  LDC.64 R8, c[0x3][R20+0x10] ;  /* 0x00c0040014087b82 */ /* 0x000eb00000000a00 */
[----:B------:R-:W3:Y:S01]  /*0320*/  LDC.64 R14, c[0x3][R20+0x18] ;  /* 0x00c00600140e7b82 */ /* 0x000ee20000000a00 */
[----:B0----5:R-:W-:-:S04]  /*0330*/  FMUL.FTZ R22, R0, R13 ;  /* 0x0000000d00167220 */ /* 0x021fc80000410000 */
[----:B------:R-:W-:-:S04]  /*0340*/  FFMA.FTZ R12, R7, R12, R22 ;  /* 0x0000000c070c7223 */ /* 0x000fc80000010016 */
[----:B-1----:R-:W-:-:S04]  /*0350*/  FFMA.FTZ R10, R17, R10, R12 ;  /* 0x0000000a110a7223 */ /* 0x002fc8000001000c */
[----:B------:R-:W-:Y:S01]  /*0360*/  FMUL.FTZ R10, R10, 6.2831854820251464844 ;  /* 0x40c90fdb0a0a7820 */ /* 0x000fe20000410000 */
[----:B--2---:R-:W-:-:S03]  /*0370*/  FMUL.FTZ R12, R0, R9 ;  /* 0x00000009000c7220 */ /* 0x004fc60000410000 */
[----:B------:R-:W-:Y:S01]  /*0380*/  FMUL.RZ R21, R10, 0.15915493667125701904 ;  /* 0x3e22f9830a157820 */ /* 0x000fe2000040c000 */
[----:B------:R-:W-:-:S03]  /*0390*/  FFMA.FTZ R8, R7, R8, R12 ;  /* 0x0000000807087223 */ /* 0x000fc6000001000c */
[----:B------:R-:W0:Y:S01]  /*03a0*/  MUFU.COS R9, R21 ;  /* 0x0000001500097308 */ /* 0x000e220000000000 */
[----:B---3--:R-:W-:-:S04]  /*03b0*/  FFMA.FTZ R8, R17, R14, R8 ;  /* 0x0000000e11087223 */ /* 0x008fc80000010008 */
[----:B------:R-:W-:-:S03]  /*03c0*/  FMUL.FTZ R10, R8, 6.2831854820251464844 ;  /* 0x40c90fdb080a7820 */ /* 0x000fc60000410000 */
[----:B------:R-:W1:Y:S01]  /*03d0*/  MUFU.SIN R8, R21 ;  /* 0x0000001500087308 */ /* 0x000e620000000400 */
[----:B------:R-:W-:-:S07]  /*03e0*/  FMUL.RZ R12, R10, 0.15915493667125701904 ;  /* 0x3e22f9830a0c7820 */ /* 0x000fce000040c000 */
[----:B------:R-:W2:Y:S01]  /*03f0*/  MUFU.COS R13, R12 ;  /* 0x0000000c000d7308 */ /* 0x000ea20000000000 */
[----:B0-----:R-:W-:-:S07]  /*0400*/  FFMA.FTZ R16, R9, R11, R16 ;  /* 0x0000000b09107223 */ /* 0x001fce0000010010 */
[----:B------:R-:W0:Y:S01]  /*0410*/  MUFU.SIN R10, R12 ;  /* 0x0000000c000a7308 */ /* 0x000e220000000400 */
[----:B-1----:R-:W-:Y:S01]  /*0420*/  FFMA.FTZ R6, R11, R8, R6 ;  /* 0x000000080b067223 */ /* 0x002fe20000010006 */
[----:B--2---:R-:W-:-:S03]  /*0430*/  FFMA.FTZ R16, R13, R15, R16 ;  /* 0x0000000f0d107223 */ /* 0x004fc60000010010 */
[----:B0-----:R-:W-:Y:S01]  /*0440*/  FFMA.FTZ R6, R15, R10, R6 ;  /* 0x0000000a0f067223 */ /* 0x001fe20000010006 */
[----:B------:R-:W-:Y:S06]  /*0450*/  @!P0 BRA P1, `(.L_x_2) ;  /* 0xfffffffc00908947 */ /* 0x000fec000083ffff */
.L_x_1:
[----:B-----5:R-:W-:Y:S04]  /*0460*/  STG.E desc[UR6][R4.64], R16 ;  /* 0x0000001004007986 */ /* 0x020fe8000c101906 */
[----:B------:R-:W-:Y:S01]  /*0470*/  STG.E desc[UR6][R2.64], R6 ;  /* 0x0000000602007986 */ /* 0x000fe2000c101906 */
[----:B------:R-:W-:Y:S05]  /*0480*/  EXIT ;  /* 0x000000000000794d */ /* 0x000fea0003800000 */
.L_x_3:
[----:B------:R-:W-:-:S00]  /*0490*/  BRA `(.L_x_3) ;  /* 0xfffffffc00fc7947 */ /* 0x000fc0000383ffff */
[----:B------:R-:W-:-:S00]  /*04a0*/  NOP ;  /* 0x0000000000007918 */ /* 0x000fc00000000000 */
        /* <DEDUP_REMOVED lines=13> */
.L_x_5:


//--------------------- .text._Z17ComputePhiMag_GPUPfS_S_i --------------------------
	.section	.text._Z17ComputePhiMag_GPUPfS_S_i,"ax",@progbits
	.align	128
        .global         _Z17ComputePhiMag_GPUPfS_S_i
        .type           _Z17ComputePhiMag_GPUPfS_S_i,@function
        .size           _Z17ComputePhiMag_GPUPfS_S_i,(.L_x_6 - _Z17ComputePhiMag_GPUPfS_S_i)
        .other          _Z17ComputePhiMag_GPUPfS_S_i,@"STO_CUDA_ENTRY STV_DEFAULT"
_Z17ComputePhiMag_GPUPfS_S_i:
.text._Z17ComputePhiMag_GPUPfS_S_i:
[----:B------:R-:W-:Y:S01]  /*0000*/  LDC R1, c[0x0][0x37c] ;  /* 0x0000df00ff017b82 */ /* 0x000fe20000000800 */
[----:B------:R-:W0:Y:S01]  /*0010*/  S2R R9, SR_CTAID.X ;  /* 0x0000000000097919 */ /* 0x000e220000002500 */
[----:B------:R-:W1:Y:S01]  /*0020*/  LDCU UR4, c[0x0][0x398] ;  /* 0x00007300ff0477ac */ /* 0x000e620008000800 */
[----:B------:R-:W0:Y:S02]  /*0030*/  S2R R0, SR_TID.X ;  /* 0x0000000000007919 */ /* 0x000e240000002100 */
[----:B0-----:R-:W-:-:S04]  /*0040*/  LEA R9, R9, R0, 0x9 ;  /* 0x0000000009097211 */ /* 0x001fc800078e48ff */
[----:B-1----:R-:W-:-:S13]  /*0050*/  ISETP.GE.AND P0, PT, R9, UR4, PT ;  /* 0x0000000409007c0c */ /* 0x002fda000bf06270 */
[----:B------:R-:W-:Y:S05]  /*0060*/  @P0 EXIT ;  /* 0x000000000000094d */ /* 0x000fea0003800000 */
[----:B------:R-:W0:Y:S01]  /*0070*/  LDC.64 R4, c[0x0][0x388] ;  /* 0x0000e200ff047b82 */ /* 0x000e220000000a00 */
[----:B------:R-:W1:Y:S07]  /*0080*/  LDCU.64 UR4, c[0x0][0x358] ;  /* 0x00006b00ff0477ac */ /* 0x000e6e0008000a00 */
[----:B------:R-:W2:Y:S08]  /*0090*/  LDC.64 R2, c[0x0][0x380] ;  /* 0x0000e000ff027b82 */ /* 0x000eb00000000a00 */
[----:B------:R-:W3:Y:S01]  /*00a0*/  LDC.64 R6, c[0x0][0x390] ;  /* 0x0000e400ff067b82 */ /* 0x000ee20000000a00 */
[----:B0-----:R-:W-:-:S06]  /*00b0*/  IMAD.WIDE R4, R9, 0x4, R4 ;  /* 0x0000000409047825 */ /* 0x001fcc00078e0204 */
[----:B-1----:R-:W4:Y:S01]  /*00c0*/  LDG.E R4, desc[UR4][R4.64] ;  /* 0x0000000404047981 */ /* 0x002f22000c1e1900 */
[----:B--2---:R-:W-:-:S06]  /*00d0*/  IMAD.WIDE R2, R9, 0x4, R2 ;  /* 0x0000000409027825 */ /* 0x004fcc00078e0202 */
[----:B------:R-:W2:Y:S01]  /*00e0*/  LDG.E R2, desc[UR4][R2.64] ;  /* 0x0000000402027981 */ /* 0x000ea2000c1e1900 */
[----:B---3--:R-:W-:-:S04]  /*00f0*/  IMAD.WIDE R6, R9, 0x4, R6 ;  /* 0x0000000409067825 */ /* 0x008fc800078e0206 */
[----:B----4-:R-:W-:-:S04]  /*0100*/  FMUL.FTZ R11, R4, R4 ;  /* 0x00000004040b7220 */ /* 0x010fc80000410000 */
[----:B--2---:R-:W-:-:S05]  /*0110*/  FFMA.FTZ R11, R2, R2, R11 ;  /* 0x00000002020b7223 */ /* 0x004fca000001000b */
[----:B------:R-:W-:Y:S01]  /*0120*/  STG.E desc[UR4][R6.64], R11 ;  /* 0x0000000b06007986 */ /* 0x000fe2000c101904 */
[----:B------:R-:W-:Y:S05]  /*0130*/  EXIT ;  /* 0x000000000000794d */ /* 0x000fea0003800000 */
.L_x_4:
        /* <DEDUP_REMOVED lines=12> */
.L_x_6:


//--------------------- .nv.shared.reserved.0     --------------------------
	.section	.nv.shared.reserved.0,"aw",@nobits
	.weak		__nv_reservedSMEM_offset_0_alias
	.size		__nv_reservedSMEM_offset_0_alias, 0, 64
	.other		__nv_reservedSMEM_offset_0_alias,@"STO_CUDA_RESERVED_SHARED STV_DEFAULT"
__nv_reservedSMEM_offset_0_alias:
	.zero		0
	.zero		64


//--------------------- .nv.constant0._Z12ComputeQ_GPUiiPfS_S_S_S_ --------------------------
	.section	.nv.constant0._Z12ComputeQ_GPUiiPfS_S_S_S_,"a",@progbits
	.sectionflags	@""
	.align	4
.nv.constant0._Z12ComputeQ_GPUiiPfS_S_S_S_:
	.zero		944


//--------------------- .nv.constant0._Z17ComputePhiMag_GPUPfS_S_i --------------------------
	.section	.nv.constant0._Z17ComputePhiMag_GPUPfS_S_i,"a",@progbits
	.sectionflags	@""
	.align	4
.nv.constant0._Z17ComputePhiMag_GPUPfS_S_i:
	.zero		924


//--------------------- SYMBOLS --------------------------

	.type		.nv.reservedSmem.offset0,@object
	.size		.nv.reservedSmem.offset0,0x4
